//
// Generated by NVIDIA NVVM Compiler
//
// Compiler Build ID: CL-36424714
// Cuda compilation tools, release 13.0, V13.0.88
// Based on NVVM 20.0.0
//

.version 9.0
.target sm_100
.address_size 64

	// .globl	_Z15convLayerKernelPKfPfS0_mmm

.visible .entry _Z15convLayerKernelPKfPfS0_mmm(
	.param .u64 .ptr .align 1 _Z15convLayerKernelPKfPfS0_mmm_param_0,
	.param .u64 .ptr .align 1 _Z15convLayerKernelPKfPfS0_mmm_param_1,
	.param .u64 .ptr .align 1 _Z15convLayerKernelPKfPfS0_mmm_param_2,
	.param .u64 _Z15convLayerKernelPKfPfS0_mmm_param_3,
	.param .u64 _Z15convLayerKernelPKfPfS0_mmm_param_4,
	.param .u64 _Z15convLayerKernelPKfPfS0_mmm_param_5
)
{
	.reg .pred 	%p<10>;
	.reg .b32 	%r<3>;
	.reg .b32 	%f<71>;
	.reg .b64 	%rd<71>;

	ld.param.u64 	%rd32, [_Z15convLayerKernelPKfPfS0_mmm_param_0];
	ld.param.u64 	%rd28, [_Z15convLayerKernelPKfPfS0_mmm_param_1];
	ld.param.u64 	%rd33, [_Z15convLayerKernelPKfPfS0_mmm_param_2];
	ld.param.u64 	%rd29, [_Z15convLayerKernelPKfPfS0_mmm_param_3];
	ld.param.u64 	%rd30, [_Z15convLayerKernelPKfPfS0_mmm_param_4];
	ld.param.u64 	%rd31, [_Z15convLayerKernelPKfPfS0_mmm_param_5];
	cvta.to.global.u64 	%rd1, %rd32;
	cvta.to.global.u64 	%rd2, %rd33;
	mov.u32 	%r1, %ctaid.x;
	mov.u32 	%r2, %tid.x;
	setp.eq.s64 	%p1, %rd31, 0;
	mov.f32 	%f69, 0f00000000;
	@%p1 bra 	$L__BB0_14;
	cvt.u64.u32 	%rd3, %r2;
	and.b64  	%rd4, %rd31, 7;
	add.s64 	%rd5, %rd4, -1;
	and.b64  	%rd6, %rd31, 3;
	and.b64  	%rd7, %rd31, -8;
	and.b64  	%rd8, %rd31, 1;
	shl.b64 	%rd9, %rd31, 2;
	add.s64 	%rd10, %rd1, 16;
	mov.f32 	%f69, 0f00000000;
	mov.b64 	%rd64, 0;
$L__BB0_2:
	setp.lt.u64 	%p2, %rd31, 8;
	mul.lo.s64 	%rd12, %rd64, %rd31;
	cvt.u64.u32 	%rd36, %r1;
	add.s64 	%rd37, %rd64, %rd36;
	mad.lo.s64 	%rd13, %rd37, %rd29, %rd3;
	mov.b64 	%rd69, 0;
	@%p2 bra 	$L__BB0_5;
	mad.lo.s64 	%rd38, %rd9, %rd64, %rd2;
	add.s64 	%rd66, %rd38, 16;
	shl.b64 	%rd39, %rd13, 2;
	add.s64 	%rd65, %rd10, %rd39;
	mov.u64 	%rd67, %rd7;
$L__BB0_4:
	.pragma "nounroll";
	ld.global.f32 	%f18, [%rd66+-16];
	ld.global.f32 	%f19, [%rd65+-16];
	fma.rn.f32 	%f20, %f18, %f19, %f69;
	ld.global.f32 	%f21, [%rd66+-12];
	ld.global.f32 	%f22, [%rd65+-12];
	fma.rn.f32 	%f23, %f21, %f22, %f20;
	ld.global.f32 	%f24, [%rd66+-8];
	ld.global.f32 	%f25, [%rd65+-8];
	fma.rn.f32 	%f26, %f24, %f25, %f23;
	ld.global.f32 	%f27, [%rd66+-4];
	ld.global.f32 	%f28, [%rd65+-4];
	fma.rn.f32 	%f29, %f27, %f28, %f26;
	ld.global.f32 	%f30, [%rd66];
	ld.global.f32 	%f31, [%rd65];
	fma.rn.f32 	%f32, %f30, %f31, %f29;
	ld.global.f32 	%f33, [%rd66+4];
	ld.global.f32 	%f34, [%rd65+4];
	fma.rn.f32 	%f35, %f33, %f34, %f32;
	ld.global.f32 	%f36, [%rd66+8];
	ld.global.f32 	%f37, [%rd65+8];
	fma.rn.f32 	%f38, %f36, %f37, %f35;
	ld.global.f32 	%f39, [%rd66+12];
	ld.global.f32 	%f40, [%rd65+12];
	fma.rn.f32 	%f69, %f39, %f40, %f38;
	add.s64 	%rd67, %rd67, -8;
	add.s64 	%rd66, %rd66, 32;
	add.s64 	%rd65, %rd65, 32;
	setp.ne.s64 	%p3, %rd67, 0;
	mov.u64 	%rd69, %rd7;
	@%p3 bra 	$L__BB0_4;
$L__BB0_5:
	setp.eq.s64 	%p4, %rd4, 0;
	@%p4 bra 	$L__BB0_13;
	setp.lt.u64 	%p5, %rd5, 3;
	@%p5 bra 	$L__BB0_8;
	add.s64 	%rd40, %rd69, %rd12;
	shl.b64 	%rd41, %rd40, 2;
	add.s64 	%rd42, %rd2, %rd41;
	ld.global.f32 	%f42, [%rd42];
	add.s64 	%rd43, %rd13, %rd69;
	shl.b64 	%rd44, %rd43, 2;
	add.s64 	%rd45, %rd1, %rd44;
	ld.global.f32 	%f43, [%rd45];
	fma.rn.f32 	%f44, %f42, %f43, %f69;
	ld.global.f32 	%f45, [%rd42+4];
	ld.global.f32 	%f46, [%rd45+4];
	fma.rn.f32 	%f47, %f45, %f46, %f44;
	ld.global.f32 	%f48, [%rd42+8];
	ld.global.f32 	%f49, [%rd45+8];
	fma.rn.f32 	%f50, %f48, %f49, %f47;
	ld.global.f32 	%f51, [%rd42+12];
	ld.global.f32 	%f52, [%rd45+12];
	fma.rn.f32 	%f69, %f51, %f52, %f50;
	add.s64 	%rd69, %rd69, 4;
$L__BB0_8:
	setp.eq.s64 	%p6, %rd6, 0;
	@%p6 bra 	$L__BB0_13;
	setp.eq.s64 	%p7, %rd6, 1;
	@%p7 bra 	$L__BB0_11;
	add.s64 	%rd46, %rd69, %rd12;
	shl.b64 	%rd47, %rd46, 2;
	add.s64 	%rd48, %rd2, %rd47;
	ld.global.f32 	%f54, [%rd48];
	add.s64 	%rd49, %rd13, %rd69;
	shl.b64 	%rd50, %rd49, 2;
	add.s64 	%rd51, %rd1, %rd50;
	ld.global.f32 	%f55, [%rd51];
	fma.rn.f32 	%f56, %f54, %f55, %f69;
	ld.global.f32 	%f57, [%rd48+4];
	ld.global.f32 	%f58, [%rd51+4];
	fma.rn.f32 	%f69, %f57, %f58, %f56;
	add.s64 	%rd69, %rd69, 2;
$L__BB0_11:
	setp.eq.s64 	%p8, %rd8, 0;
	@%p8 bra 	$L__BB0_13;
	add.s64 	%rd52, %rd69, %rd12;
	shl.b64 	%rd53, %rd52, 2;
	add.s64 	%rd54, %rd2, %rd53;
	ld.global.f32 	%f59, [%rd54];
	add.s64 	%rd55, %rd13, %rd69;
	shl.b64 	%rd56, %rd55, 2;
	add.s64 	%rd57, %rd1, %rd56;
	ld.global.f32 	%f60, [%rd57];
	fma.rn.f32 	%f69, %f59, %f60, %f69;
$L__BB0_13:
	add.s64 	%rd64, %rd64, 1;
	setp.ne.s64 	%p9, %rd64, %rd31;
	@%p9 bra 	$L__BB0_2;
$L__BB0_14:
	cvta.to.global.u64 	%rd58, %rd28;
	cvt.u64.u32 	%rd59, %r1;
	cvt.u64.u32 	%rd60, %r2;
	mad.lo.s64 	%rd61, %rd30, %rd59, %rd60;
	shl.b64 	%rd62, %rd61, 2;
	add.s64 	%rd63, %rd58, %rd62;
	st.global.f32 	[%rd63], %f69;
	ret;

}


// ===== COMPILED SASS (sm_100) =====

	.target	sm_100

	.elftype	@"ET_EXEC"


//--------------------- .note.nv.tkinfo           --------------------------
	.section	.note.nv.tkinfo,"",@"SHT_NOTE"
	.sectionflags	@"SHF_NOTE_NV_TKINFO"
	.tkinfo
        /*0018*/ 	.word	0x00000002
        /*0030*/ 	.string	""
        /*0030*/ 	.string	"ptxas"
        /*0030*/ 	.string	"Cuda compilation tools, release 13.0, V13.0.88"
        /*0030*/ 	.string	"Build cuda_13.0.r13.0/compiler.36424714_0"
        /*0030*/ 	.string	"-arch sm_100 -m 64 "



//--------------------- .note.nv.cuinfo           --------------------------
	.section	.note.nv.cuinfo,"",@"SHT_NOTE"
	.sectionflags	@"SHF_NOTE_NV_CUINFO"
        /*0018*/ 	.short	0x0002
        /*001a*/ 	.short	0x0064
        /*001c*/ 	.short	0x0082
	.zero		2


//--------------------- .nv.info                  --------------------------
	.section	.nv.info,"",@"SHT_CUDA_INFO"
	.align	4


	//----- nvinfo : EIATTR_REGCOUNT
	.align		4
        /*0000*/ 	.byte	0x04, 0x2f
        /*0002*/ 	.short	(.L_1 - .L_0)
	.align		4
.L_0:
        /*0004*/ 	.word	index@(_Z15convLayerKernelPKfPfS0_mmm)
        /*0008*/ 	.word	0x0000001c


	//----- nvinfo : EIATTR_FRAME_SIZE
	.align		4
.L_1:
        /*000c*/ 	.byte	0x04, 0x11
        /*000e*/ 	.short	(.L_3 - .L_2)
	.align		4
.L_2:
        /*0010*/ 	.word	index@(_Z15convLayerKernelPKfPfS0_mmm)
        /*0014*/ 	.word	0x00000000


	//----- nvinfo : EIATTR_MIN_STACK_SIZE
	.align		4
.L_3:
        /*0018*/ 	.byte	0x04, 0x12
        /*001a*/ 	.short	(.L_5 - .L_4)
	.align		4
.L_4:
        /*001c*/ 	.word	index@(_Z15convLayerKernelPKfPfS0_mmm)
        /*0020*/ 	.word	0x00000000
.L_5:


//--------------------- .nv.compat                --------------------------
	.section	.nv.compat,"",@"SHT_CUDA_COMPAT_INFO"
	.align	4
        /*0000*/ 	.byte	0x02, 0x09, 0x00, 0x00, 0x02, 0x02, 0x01, 0x00, 0x02, 0x05, 0x05, 0x00, 0x03, 0x07, 0x01, 0x01
        /*0010*/ 	.byte	0x02, 0x03, 0x00, 0x00, 0x02, 0x06, 0x01, 0x00, 0x04, 0x0b, 0x08, 0x00, 0x09, 0x00, 0x00, 0x00
        /*0020*/ 	.byte	0x00, 0x00, 0x00, 0x00


//--------------------- .nv.info._Z15convLayerKernelPKfPfS0_mmm --------------------------
	.section	.nv.info._Z15convLayerKernelPKfPfS0_mmm,"",@"SHT_CUDA_INFO"
	.sectionflags	@""
	.align	4


	//----- nvinfo : EIATTR_CUDA_API_VERSION
	.align		4
        /*0000*/ 	.byte	0x04, 0x37
        /*0002*/ 	.short	(.L_7 - .L_6)
.L_6:
        /*0004*/ 	.word	0x00000082


	//----- nvinfo : EIATTR_KPARAM_INFO
	.align		4
.L_7:
        /*0008*/ 	.byte	0x04, 0x17
        /*000a*/ 	.short	(.L_9 - .L_8)
.L_8:
        /*000c*/ 	.word	0x00000000
        /*0010*/ 	.short	0x0005
        /*0012*/ 	.short	0x0028
        /*0014*/ 	.byte	0x00, 0xf0, 0x21, 0x00


	//----- nvinfo : EIATTR_KPARAM_INFO
	.align		4
.L_9:
        /*0018*/ 	.byte	0x04, 0x17
        /*001a*/ 	.short	(.L_11 - .L_10)
.L_10:
        /*001c*/ 	.word	0x00000000
        /*0020*/ 	.short	0x0004
        /*0022*/ 	.short	0x0020
        /*0024*/ 	.byte	0x00, 0xf0, 0x21, 0x00


	//----- nvinfo : EIATTR_KPARAM_INFO
	.align		4
.L_11:
        /*0028*/ 	.byte	0x04, 0x17
        /*002a*/ 	.short	(.L_13 - .L_12)
.L_12:
        /*002c*/ 	.word	0x00000000
        /*0030*/ 	.short	0x0003
        /*0032*/ 	.short	0x0018
        /*0034*/ 	.byte	0x00, 0xf0, 0x21, 0x00


	//----- nvinfo : EIATTR_KPARAM_INFO
	.align		4
.L_13:
        /*0038*/ 	.byte	0x04, 0x17
        /*003a*/ 	.short	(.L_15 - .L_14)
.L_14:
        /*003c*/ 	.word	0x00000000
        /*0040*/ 	.short	0x0002
        /*0042*/ 	.short	0x0010
        /*0044*/ 	.byte	0x00, 0xf5, 0x21, 0x00


	//----- nvinfo : EIATTR_KPARAM_INFO
	.align		4
.L_15:
        /*0048*/ 	.byte	0x04, 0x17
        /*004a*/ 	.short	(.L_17 - .L_16)
.L_16:
        /*004c*/ 	.word	0x00000000
        /*0050*/ 	.short	0x0001
        /*0052*/ 	.short	0x0008
        /*0054*/ 	.byte	0x00, 0xf5, 0x21, 0x00


	//----- nvinfo : EIATTR_KPARAM_INFO
	.align		4
.L_17:
        /*0058*/ 	.byte	0x04, 0x17
        /*005a*/ 	.short	(.L_19 - .L_18)
.L_18:
        /*005c*/ 	.word	0x00000000
        /*0060*/ 	.short	0x0000
        /*0062*/ 	.short	0x0000
        /*0064*/ 	.byte	0x00, 0xf5, 0x21, 0x00


	//----- nvinfo : EIATTR_SPARSE_MMA_MASK
	.align		4
.L_19:
        /*0068*/ 	.byte	0x03, 0x50
        /*006a*/ 	.short	0x0000


	//----- nvinfo : EIATTR_MAXREG_COUNT
	.align		4
        /*006c*/ 	.byte	0x03, 0x1b
        /*006e*/ 	.short	0x00ff


	//----- nvinfo : EIATTR_MERCURY_ISA_VERSION
	.align		4
        /*0070*/ 	.byte	0x03, 0x5f
        /*0072*/ 	.short	0x0101


	//----- nvinfo : EIATTR_VRC_CTA_INIT_COUNT
	.align		4
        /*0074*/ 	.byte	0x02, 0x4a
	.zero		1
	.zero		1


	//----- nvinfo : EIATTR_EXIT_INSTR_OFFSETS
	.align		4
        /*0078*/ 	.byte	0x04, 0x1c
        /*007a*/ 	.short	(.L_21 - .L_20)


	//   ....[0]....
.L_20:
        /*007c*/ 	.word	0x00000b20


	//----- nvinfo : EIATTR_CBANK_PARAM_SIZE
	.align		4
.L_21:
        /*0080*/ 	.byte	0x03, 0x19
        /*0082*/ 	.short	0x0030


	//----- nvinfo : EIATTR_PARAM_CBANK
	.align		4
        /*0084*/ 	.byte	0x04, 0x0a
        /*0086*/ 	.short	(.L_23 - .L_22)
	.align		4
.L_22:
        /*0088*/ 	.word	index@(.nv.constant0._Z15convLayerKernelPKfPfS0_mmm)
        /*008c*/ 	.short	0x0380
        /*008e*/ 	.short	0x0030


	//----- nvinfo : EIATTR_SW_WAR
	.align		4
.L_23:
        /*0090*/ 	.byte	0x04, 0x36
        /*0092*/ 	.short	(.L_25 - .L_24)
.L_24:
        /*0094*/ 	.word	0x00000008
.L_25:


//--------------------- .nv.callgraph             --------------------------
	.section	.nv.callgraph,"",@"SHT_CUDA_CALLGRAPH"
	.align	4
	.sectionentsize	8
	.align		4
        /*0000*/ 	.word	0x00000000
	.align		4
        /*0004*/ 	.word	0xffffffff
	.align		4
        /*0008*/ 	.word	0x00000000
	.align		4
        /*000c*/ 	.word	0xfffffffe
	.align		4
        /*0010*/ 	.word	0x00000000
	.align		4
        /*0014*/ 	.word	0xfffffffd
	.align		4
        /*0018*/ 	.word	0x00000000
	.align		4
        /*001c*/ 	.word	0xfffffffc


//--------------------- .text._Z15convLayerKernelPKfPfS0_mmm --------------------------
	.section	.text._Z15convLayerKernelPKfPfS0_mmm,"ax",@progbits
	.align	128
        .global         _Z15convLayerKernelPKfPfS0_mmm
        .type           _Z15convLayerKernelPKfPfS0_mmm,@function
        .size           _Z15convLayerKernelPKfPfS0_mmm,(.L_x_8 - _Z15convLayerKernelPKfPfS0_mmm)
        .other          _Z15convLayerKernelPKfPfS0_mmm,@"STO_CUDA_ENTRY STV_DEFAULT"
_Z15convLayerKernelPKfPfS0_mmm:
.text._Z15convLayerKernelPKfPfS0_mmm:
[----:B------:R-:W-:Y:S01]  /*0000*/  LDC R1, c[0x0][0x37c] ;  /* 0x0000df00ff017b82 */ /* 0x000fe20000000800 */
[----:B------:R-:W0:Y:S01]  /*0010*/  LDCU.64 UR12, c[0x0][0x3a8] ;  /* 0x00007500ff0c77ac */ /* 0x000e220008000a00 */
[----:B------:R-:W1:Y:S06]  /*0020*/  S2R R4, SR_TID.X ;  /* 0x0000000000047919 */ /* 0x000e6c0000002100 */
[----:B------:R-:W2:Y:S01]  /*0030*/  S2UR UR22, SR_CTAID.X ;  /* 0x00000000001679c3 */ /* 0x000ea20000002500 */
[----:B------:R-:W-:Y:S01]  /*0040*/  HFMA2 R0, -RZ, RZ, 0, 0 ;  /* 0x00000000ff007431 */ /* 0x000fe200000001ff */
[----:B------:R-:W3:Y:S01]  /*0050*/  LDCU.64 UR18, c[0x0][0x358] ;  /* 0x00006b00ff1277ac */ /* 0x000ee20008000a00 */
[----:B0-----:R-:W-:-:S04]  /*0060*/  UISETP.NE.U32.AND UP0, UPT, UR12, URZ, UPT ;  /* 0x000000ff0c00728c */ /* 0x001fc8000bf05070 */
[----:B------:R-:W-:-:S09]  /*0070*/  UISETP.NE.AND.EX UP0, UPT, UR13, URZ, UPT, UP0 ;  /* 0x000000ff0d00728c */ /* 0x000fd2000bf05300 */
[----:B--23--:R-:W-:Y:S05]  /*0080*/  BRA.U !UP0, `(.L_x_0) ;  /* 0x0000000908847547 */ /* 0x00cfea000b800000 */
[----:B------:R-:W0:Y:S01]  /*0090*/  LDCU.64 UR10, c[0x0][0x380] ;  /* 0x00007000ff0a77ac */ /* 0x000e220008000a00 */
[----:B------:R-:W-:Y:S01]  /*00a0*/  IMAD.MOV.U32 R0, RZ, RZ, RZ ;  /* 0x000000ffff007224 */ /* 0x000fe200078e00ff */
[----:B------:R-:W-:Y:S02]  /*00b0*/  ULOP3.LUT UR24, UR12, 0x7, URZ, 0xc0, !UPT ;  /* 0x000000070c187892 */ /* 0x000fe4000f8ec0ff */
[----:B------:R-:W-:Y:S02]  /*00c0*/  ULOP3.LUT UR23, UR12, 0x3, URZ, 0xc0, !UPT ;  /* 0x000000030c177892 */ /* 0x000fe4000f8ec0ff */
[----:B------:R-:W-:Y:S02]  /*00d0*/  UIADD3 UR4, UP0, UPT, UR24, -0x1, URZ ;  /* 0xffffffff18047890 */ /* 0x000fe4000ff1e0ff */
[----:B------:R-:W-:Y:S02]  /*00e0*/  ULOP3.LUT UR14, UR12, 0xfffffff8, URZ, 0xc0, !UPT ;  /* 0xfffffff80c0e7892 */ /* 0x000fe4000f8ec0ff */
[----:B------:R-:W-:-:S02]  /*00f0*/  UIADD3.X UR5, UPT, UPT, URZ, -0x1, URZ, UP0, !UPT ;  /* 0xffffffffff057890 */ /* 0x000fc400087fe4ff */
[----:B------:R-:W-:Y:S02]  /*0100*/  UISETP.GE.U32.AND UP0, UPT, UR4, 0x3, UPT ;  /* 0x000000030400788c */ /* 0x000fe4000bf06070 */
[----:B------:R-:W-:Y:S02]  /*0110*/  USHF.L.U64.HI UR13, UR12, 0x2, UR13 ;  /* 0x000000020c0d7899 */ /* 0x000fe4000801020d */
[----:B0-----:R-:W-:Y:S02]  /*0120*/  UIADD3 UR10, UP1, UPT, UR10, 0x10, URZ ;  /* 0x000000100a0a7890 */ /* 0x001fe4000ff3e0ff */
[----:B------:R-:W-:Y:S02]  /*0130*/  USHF.L.U32 UR12, UR12, 0x2, URZ ;  /* 0x000000020c0c7899 */ /* 0x000fe400080006ff */
[----:B------:R-:W-:Y:S02]  /*0140*/  UIADD3.X UR11, UPT, UPT, URZ, UR11, URZ, UP1, !UPT ;  /* 0x0000000bff0b7290 */ /* 0x000fe40008ffe4ff */
[----:B------:R-:W-:Y:S01]  /*0150*/  UISETP.GE.U32.AND.EX UP0, UPT, UR5, URZ, UPT, UP0 ;  /* 0x000000ff0500728c */ /* 0x000fe2000bf06100 */
[----:B------:R-:W-:Y:S01]  /*0160*/  UMOV UR6, URZ ;  /* 0x000000ff00067c82 */ /* 0x000fe20008000000 */
[----:B------:R-:W-:-:S09]  /*0170*/  UMOV UR7, URZ ;  /* 0x000000ff00077c82 */ /* 0x000fd20008000000 */
.L_x_6:
[----:B------:R-:W0:Y:S01]  /*0180*/  LDCU.64 UR20, c[0x0][0x3a8] ;  /* 0x00007500ff1477ac */ /* 0x000e220008000a00 */
[----:B------:R-:W2:Y:S01]  /*0190*/  LDC.64 R8, c[0x0][0x398] ;  /* 0x0000e600ff087b82 */ /* 0x000ea20000000a00 */
[----:B------:R-:W-:Y:S01]  /*01a0*/  MOV R5, RZ ;  /* 0x000000ff00057202 */ /* 0x000fe20000000f00 */
[----:B------:R-:W-:-:S04]  /*01b0*/  UIADD3 UR4, UP1, UPT, UR22, UR6, URZ ;  /* 0x0000000616047290 */ /* 0x000fc8000ff3e0ff */
[----:B------:R-:W-:Y:S02]  /*01c0*/  UIADD3.X UR5, UPT, UPT, URZ, UR7, URZ, UP1, !UPT ;  /* 0x00000007ff057290 */ /* 0x000fe40008ffe4ff */
[----:B0-----:R-:W-:-:S04]  /*01d0*/  UISETP.GE.U32.AND UP1, UPT, UR20, 0x8, UPT ;  /* 0x000000081400788c */ /* 0x001fc8000bf26070 */
[----:B------:R-:W-:Y:S01]  /*01e0*/  UISETP.GE.U32.AND.EX UP1, UPT, UR21, URZ, UPT, UP1 ;  /* 0x000000ff1500728c */ /* 0x000fe2000bf26110 */
[C---:B--2---:R-:W-:Y:S01]  /*01f0*/  IMAD R6, R8.reuse, UR5, RZ ;  /* 0x0000000508067c24 */ /* 0x044fe2000f8e02ff */
[----:B------:R-:W-:Y:S01]  /*0200*/  UMOV UR5, URZ ;  /* 0x000000ff00057c82 */ /* 0x000fe20008000000 */
[----:B-1----:R-:W-:-:S04]  /*0210*/  IMAD.WIDE.U32 R2, R8, UR4, R4 ;  /* 0x0000000408027c25 */ /* 0x002fc8000f8e0004 */
[----:B------:R-:W-:Y:S01]  /*0220*/  IMAD R5, R9, UR4, R6 ;  /* 0x0000000409057c24 */ /* 0x000fe2000f8e0206 */
[----:B------:R-:W-:-:S03]  /*0230*/  UMOV UR4, URZ ;  /* 0x000000ff00047c82 */ /* 0x000fc60008000000 */
[----:B------:R-:W-:Y:S01]  /*0240*/  IMAD.IADD R5, R3, 0x1, R5 ;  /* 0x0000000103057824 */ /* 0x000fe200078e0205 */
[----:B------:R-:W-:Y:S06]  /*0250*/  BRA.U !UP1, `(.L_x_1) ;  /* 0x0000000109c07547 */ /* 0x000fec000b800000 */
[----:B------:R-:W0:Y:S01]  /*0260*/  LDCU.64 UR4, c[0x0][0x390] ;  /* 0x00007200ff0477ac */ /* 0x000e220008000a00 */
[C---:B------:R-:W-:Y:S01]  /*0270*/  LEA R6, P0, R2.reuse, UR10, 0x2 ;  /* 0x0000000a02067c11 */ /* 0x040fe2000f8010ff */
[----:B------:R-:W1:Y:S03]  /*0280*/  LDCU UR9, c[0x0][0x3ac] ;  /* 0x00007580ff0977ac */ /* 0x000e660008000800 */
[----:B------:R-:W-:Y:S01]  /*0290*/  LEA.HI.X R7, R2, UR11, R5, 0x2, P0 ;  /* 0x0000000b02077c11 */ /* 0x000fe200080f1405 */
[----:B------:R-:W-:-:S04]  /*02a0*/  UIMAD UR8, UR13, UR6, URZ ;  /* 0x000000060d0872a4 */ /* 0x000fc8000f8e02ff */
[----:B------:R-:W-:Y:S02]  /*02b0*/  UIMAD UR8, UR7, UR12, UR8 ;  /* 0x0000000c070872a4 */ /* 0x000fe4000f8e0208 */
[----:B0-----:R-:W-:-:S04]  /*02c0*/  UIMAD.WIDE.U32 UR4, UR6, UR12, UR4 ;  /* 0x0000000c060472a5 */ /* 0x001fc8000f8e0004 */
[----:B------:R-:W-:-:S04]  /*02d0*/  UIADD3 UR15, UP1, UPT, UR4, 0x10, URZ ;  /* 0x00000010040f7890 */ /* 0x000fc8000ff3e0ff */
[----:B------:R-:W-:Y:S02]  /*02e0*/  UIADD3.X UR4, UPT, UPT, UR5, UR8, URZ, UP1, !UPT ;  /* 0x0000000805047290 */ /* 0x000fe40008ffe4ff */
[----:B------:R-:W-:Y:S01]  /*02f0*/  MOV R8, UR15 ;  /* 0x0000000f00087c02 */ /* 0x000fe20008000f00 */
[----:B-1----:R-:W-:-:S03]  /*0300*/  UMOV UR5, UR9 ;  /* 0x0000000900057c82 */ /* 0x002fc60008000000 */
[----:B------:R-:W-:Y:S01]  /*0310*/  IMAD.U32 R9, RZ, RZ, UR4 ;  /* 0x00000004ff097e24 */ /* 0x000fe2000f8e00ff */
[----:B------:R-:W-:-:S06]  /*0320*/  UMOV UR4, UR14 ;  /* 0x0000000e00047c82 */ /* 0x000fcc0008000000 */
.L_x_2:
[----:B------:R-:W2:Y:S04]  /*0330*/  LDG.E R17, desc[UR18][R8.64+-0x10] ;  /* 0xfffff01208117981 */ /* 0x000ea8000c1e1900 */
[----:B------:R-:W2:Y:S04]  /*0340*/  LDG.E R16, desc[UR18][R6.64+-0x10] ;  /* 0xfffff01206107981 */ /* 0x000ea8000c1e1900 */
[----:B------:R-:W3:Y:S04]  /*0350*/  LDG.E R19, desc[UR18][R8.64+-0xc] ;  /* 0xfffff41208137981 */ /* 0x000ee8000c1e1900 */
[----:B------:R-:W3:Y:S04]  /*0360*/  LDG.E R18, desc[UR18][R6.64+-0xc] ;  /* 0xfffff41206127981 */ /* 0x000ee8000c1e1900 */
[----:B------:R-:W4:Y:S04]  /*0370*/  LDG.E R21, desc[UR18][R8.64+-0x8] ;  /* 0xfffff81208157981 */ /* 0x000f28000c1e1900 */
[----:B------:R-:W4:Y:S04]  /*0380*/  LDG.E R20, desc[UR18][R6.64+-0x8] ;  /* 0xfffff81206147981 */ /* 0x000f28000c1e1900 */
[----:B------:R-:W5:Y:S04]  /*0390*/  LDG.E R23, desc[UR18][R8.64+-0x4] ;  /* 0xfffffc1208177981 */ /* 0x000f68000c1e1900 */
[----:B------:R-:W5:Y:S04]  /*03a0*/  LDG.E R22, desc[UR18][R6.64+-0x4] ;  /* 0xfffffc1206167981 */ /* 0x000f68000c1e1900 */
[----:B------:R-:W5:Y:S04]  /*03b0*/  LDG.E R25, desc[UR18][R8.64] ;  /* 0x0000001208197981 */ /* 0x000f68000c1e1900 */
[----:B------:R-:W5:Y:S04]  /*03c0*/  LDG.E R24, desc[UR18][R6.64] ;  /* 0x0000001206187981 */ /* 0x000f68000c1e1900 */
[----:B------:R-:W5:Y:S04]  /*03d0*/  LDG.E R14, desc[UR18][R8.64+0x4] ;  /* 0x00000412080e7981 */ /* 0x000f68000c1e1900 */
[----:B------:R-:W5:Y:S04]  /*03e0*/  LDG.E R15, desc[UR18][R6.64+0x4] ;  /* 0x00000412060f7981 */ /* 0x000f68000c1e1900 */
[----:B------:R-:W5:Y:S04]  /*03f0*/  LDG.E R10, desc[UR18][R8.64+0x8] ;  /* 0x00000812080a7981 */ /* 0x000f68000c1e1900 */
[----:B------:R-:W5:Y:S04]  /*0400*/  LDG.E R11, desc[UR18][R6.64+0x8] ;  /* 0x00000812060b7981 */ /* 0x000f68000c1e1900 */
[----:B------:R0:W5:Y:S04]  /*0410*/  LDG.E R12, desc[UR18][R8.64+0xc] ;  /* 0x00000c12080c7981 */ /* 0x000168000c1e1900 */
[----:B------:R1:W5:Y:S01]  /*0420*/  LDG.E R13, desc[UR18][R6.64+0xc] ;  /* 0x00000c12060d7981 */ /* 0x000362000c1e1900 */
[----:B------:R-:W-:-:S04]  /*0430*/  UIADD3 UR4, UP1, UPT, UR4, -0x8, URZ ;  /* 0xfffffff804047890 */ /* 0x000fc8000ff3e0ff */
[----:B------:R-:W-:Y:S01]  /*0440*/  UIADD3.X UR5, UPT, UPT, UR5, -0x1, URZ, UP1, !UPT ;  /* 0xffffffff05057890 */ /* 0x000fe20008ffe4ff */
[----:B0-----:R-:W-:Y:S01]  /*0450*/  IADD3 R8, P0, PT, R8, 0x20, RZ ;  /* 0x0000002008087810 */ /* 0x001fe20007f1e0ff */
[----:B------:R-:W-:Y:S01]  /*0460*/  UISETP.NE.U32.AND UP1, UPT, UR4, URZ, UPT ;  /* 0x000000ff0400728c */ /* 0x000fe2000bf25070 */
[----:B-1----:R-:W-:-:S03]  /*0470*/  IADD3 R6, P1, PT, R6, 0x20, RZ ;  /* 0x0000002006067810 */ /* 0x002fc60007f3e0ff */
[----:B------:R-:W-:Y:S01]  /*0480*/  UISETP.NE.AND.EX UP1, UPT, UR5, URZ, UPT, UP1 ;  /* 0x000000ff0500728c */ /* 0x000fe2000bf25310 */
[----:B------:R-:W-:Y:S01]  /*0490*/  IADD3.X R9, PT, PT, RZ, R9, RZ, P0, !PT ;  /* 0x00000009ff097210 */ /* 0x000fe200007fe4ff */
[----:B------:R-:W-:Y:S02]  /*04a0*/  IMAD.X R7, RZ, RZ, R7, P1 ;  /* 0x000000ffff077224 */ /* 0x000fe400008e0607 */
[----:B--2---:R-:W-:-:S04]  /*04b0*/  FFMA R16, R17, R16, R0 ;  /* 0x0000001011107223 */ /* 0x004fc80000000000 */
[----:B---3--:R-:W-:-:S04]  /*04c0*/  FFMA R16, R19, R18, R16 ;  /* 0x0000001213107223 */ /* 0x008fc80000000010 */
[----:B----4-:R-:W-:-:S04]  /*04d0*/  FFMA R16, R21, R20, R16 ;  /* 0x0000001415107223 */ /* 0x010fc80000000010 */
[----:B-----5:R-:W-:-:S04]  /*04e0*/  FFMA R16, R23, R22, R16 ;  /* 0x0000001617107223 */ /* 0x020fc80000000010 */
[----:B------:R-:W-:-:S04]  /*04f0*/  FFMA R25, R25, R24, R16 ;  /* 0x0000001819197223 */ /* 0x000fc80000000010 */
[----:B------:R-:W-:-:S04]  /*0500*/  FFMA R15, R14, R15, R25 ;  /* 0x0000000f0e0f7223 */ /* 0x000fc80000000019 */
[----:B------:R-:W-:-:S04]  /*0510*/  FFMA R11, R10, R11, R15 ;  /* 0x0000000b0a0b7223 */ /* 0x000fc8000000000f */
[----:B------:R-:W-:Y:S01]  /*0520*/  FFMA R0, R12, R13, R11 ;  /* 0x0000000d0c007223 */ /* 0x000fe2000000000b */
[----:B------:R-:W-:Y:S06]  /*0530*/  BRA.U UP1, `(.L_x_2) ;  /* 0xfffffffd017c7547 */ /* 0x000fec000b83ffff */
[----:B------:R-:W-:Y:S01]  /*0540*/  UMOV UR4, UR14 ;  /* 0x0000000e00047c82 */ /* 0x000fe20008000000 */
[----:B------:R-:W-:-:S05]  /*0550*/  UMOV UR5, UR9 ;  /* 0x0000000900057c82 */ /* 0x000fca0008000000 */
.L_x_1:
[----:B------:R-:W-:-:S04]  /*0560*/  UISETP.NE.U32.AND UP1, UPT, UR24, URZ, UPT ;  /* 0x000000ff1800728c */ /* 0x000fc8000bf25070 */
[----:B------:R-:W-:-:S09]  /*0570*/  UISETP.NE.AND.EX UP1, UPT, URZ, URZ, UPT, UP1 ;  /* 0x000000ffff00728c */ /* 0x000fd2000bf25310 */
[----:B------:R-:W-:Y:S05]  /*0580*/  BRA.U !UP1, `(.L_x_3) ;  /* 0x0000000509307547 */ /* 0x000fea000b800000 */
[----:B------:R-:W-:-:S04]  /*0590*/  UISETP.NE.U32.AND UP1, UPT, UR23, URZ, UPT ;  /* 0x000000ff1700728c */ /* 0x000fc8000bf25070 */
[----:B------:R-:W-:Y:S01]  /*05a0*/  UISETP.NE.AND.EX UP1, UPT, URZ, URZ, UPT, UP1 ;  /* 0x000000ffff00728c */ /* 0x000fe2000bf25310 */
[----:B------:R-:W-:Y:S10]  /*05b0*/  BRA.U !UP0, `(.L_x_4) ;  /* 0x0000000108707547 */ /* 0x000ff4000b800000 */
[----:B------:R-:W0:Y:S01]  /*05c0*/  LDCU.64 UR16, c[0x0][0x390] ;  /* 0x00007200ff1077ac */ /* 0x000e220008000a00 */
[----:B------:R-:W-:Y:S01]  /*05d0*/  IADD3 R6, P0, PT, R2, UR4, RZ ;  /* 0x0000000402067c10 */ /* 0x000fe2000ff1e0ff */
[----:B------:R-:W1:Y:S03]  /*05e0*/  LDCU.64 UR26, c[0x0][0x380] ;  /* 0x00007000ff1a77ac */ /* 0x000e660008000a00 */
[----:B------:R-:W-:Y:S01]  /*05f0*/  IADD3.X R7, PT, PT, R5, UR5, RZ, P0, !PT ;  /* 0x0000000505077c10 */ /* 0x000fe200087fe4ff */
[----:B------:R-:W-:Y:S02]  /*0600*/  UIMAD UR15, UR7, UR20, URZ ;  /* 0x00000014070f72a4 */ /* 0x000fe4000f8e02ff */
[----:B------:R-:W-:Y:S02]  /*0610*/  UIMAD.WIDE.U32 UR8, UR6, UR20, UR4 ;  /* 0x00000014060872a5 */ /* 0x000fe4000f8e0004 */
[----:B------:R-:W-:-:S04]  /*0620*/  UIMAD UR15, UR6, UR21, UR15 ;  /* 0x00000015060f72a4 */ /* 0x000fc8000f8e020f */
[----:B------:R-:W-:Y:S02]  /*0630*/  UIADD3 UR9, UPT, UPT, UR9, UR15, URZ ;  /* 0x0000000f09097290 */ /* 0x000fe4000fffe0ff */
[----:B0-----:R-:W-:-:S04]  /*0640*/  ULEA UR15, UP2, UR8, UR16, 0x2 ;  /* 0x00000010080f7291 */ /* 0x001fc8000f8410ff */
[----:B------:R-:W-:Y:S01]  /*0650*/  ULEA.HI.X UR9, UR8, UR17, UR9, 0x2, UP2 ;  /* 0x0000001108097291 */ /* 0x000fe200090f1409 */
[----:B-1----:R-:W-:-:S04]  /*0660*/  LEA R8, P0, R6, UR26, 0x2 ;  /* 0x0000001a06087c11 */ /* 0x002fc8000f8010ff */
[----:B------:R-:W-:Y:S01]  /*0670*/  LEA.HI.X R9, R6, UR27, R7, 0x2, P0 ;  /* 0x0000001b06097c11 */ /* 0x000fe200080f1407 */
[----:B------:R-:W-:Y:S01]  /*0680*/  IMAD.U32 R7, RZ, RZ, UR9 ;  /* 0x00000009ff077e24 */ /* 0x000fe2000f8e00ff */
[----:B------:R-:W-:-:S03]  /*0690*/  MOV R6, UR15 ;  /* 0x0000000f00067c02 */ /* 0x000fc60008000f00 */
[----:B------:R-:W2:Y:S04]  /*06a0*/  LDG.E R10, desc[UR18][R8.64] ;  /* 0x00000012080a7981 */ /* 0x000ea8000c1e1900 */
[----:B------:R-:W2:Y:S04]  /*06b0*/  LDG.E R11, desc[UR18][R6.64] ;  /* 0x00000012060b7981 */ /* 0x000ea8000c1e1900 */
[----:B------:R-:W3:Y:S04]  /*06c0*/  LDG.E R12, desc[UR18][R8.64+0x4] ;  /* 0x00000412080c7981 */ /* 0x000ee8000c1e1900 */
[----:B------:R-:W3:Y:S04]  /*06d0*/  LDG.E R13, desc[UR18][R6.64+0x4] ;  /* 0x00000412060d7981 */ /* 0x000ee8000c1e1900 */
[----:B------:R-:W4:Y:S04]  /*06e0*/  LDG.E R14, desc[UR18][R8.64+0x8] ;  /* 0x00000812080e7981 */ /* 0x000f28000c1e1900 */
[----:B------:R-:W4:Y:S04]  /*06f0*/  LDG.E R15, desc[UR18][R6.64+0x8] ;  /* 0x00000812060f7981 */ /* 0x000f28000c1e1900 */
[----:B------:R-:W5:Y:S04]  /*0700*/  LDG.E R16, desc[UR18][R8.64+0xc] ;  /* 0x00000c1208107981 */ /* 0x000f68000c1e1900 */
[----:B------:R-:W5:Y:S01]  /*0710*/  LDG.E R17, desc[UR18][R6.64+0xc] ;  /* 0x00000c1206117981 */ /* 0x000f62000c1e1900 */
[----:B------:R-:W-:-:S04]  /*0720*/  UIADD3 UR4, UP2, UPT, UR4, 0x4, URZ ;  /* 0x0000000404047890 */ /* 0x000fc8000ff5e0ff */
[----:B------:R-:W-:Y:S01]  /*0730*/  UIADD3.X UR5, UPT, UPT, URZ, UR5, URZ, UP2, !UPT ;  /* 0x00000005ff057290 */ /* 0x000fe200097fe4ff */
[----:B--2---:R-:W-:-:S04]  /*0740*/  FFMA R10, R11, R10, R0 ;  /* 0x0000000a0b0a7223 */ /* 0x004fc80000000000 */
[----:B---3--:R-:W-:-:S04]  /*0750*/  FFMA R10, R13, R12, R10 ;  /* 0x0000000c0d0a7223 */ /* 0x008fc8000000000a */
[----:B----4-:R-:W-:-:S04]  /*0760*/  FFMA R10, R15, R14, R10 ;  /* 0x0000000e0f0a7223 */ /* 0x010fc8000000000a */
[----:B-----5:R-:W-:-:S07]  /*0770*/  FFMA R0, R17, R16, R10 ;  /* 0x0000001011007223 */ /* 0x020fce000000000a */
.L_x_4:
[----:B------:R-:W-:Y:S05]  /*0780*/  BRA.U !UP1, `(.L_x_3) ;  /* 0x0000000109b07547 */ /* 0x000fea000b800000 */
[----:B------:R-:W-:Y:S02]  /*0790*/  UISETP.NE.U32.AND UP1, UPT, UR23, 0x1, UPT ;  /* 0x000000011700788c */ /* 0x000fe4000bf25070 */
[----:B------:R-:W-:Y:S02]  /*07a0*/  ULOP3.LUT UP2, URZ, UR20, 0x1, URZ, 0xc0, !UPT ;  /* 0x0000000114ff7892 */ /* 0x000fe4000f84c0ff */
[----:B------:R-:W-:-:S09]  /*07b0*/  UISETP.NE.AND.EX UP1, UPT, URZ, URZ, UPT, UP1 ;  /* 0x000000ffff00728c */ /* 0x000fd2000bf25310 */
[----:B------:R-:W-:Y:S05]  /*07c0*/  BRA.U !UP1, `(.L_x_5) ;  /* 0x0000000109587547 */ /* 0x000fea000b800000 */
        /* <DEDUP_REMOVED lines=11> */
[----:B------:R-:W-:Y:S02]  /*0880*/  LEA.HI.X R9, R6, UR27, R7, 0x2, P0 ;  /* 0x0000001b06097c11 */ /* 0x000fe400080f1407 */
[----:B------:R-:W-:Y:S02]  /*0890*/  MOV R6, UR16 ;  /* 0x0000001000067c02 */ /* 0x000fe40008000f00 */
[----:B------:R-:W-:Y:S01]  /*08a0*/  MOV R7, UR15 ;  /* 0x0000000f00077c02 */ /* 0x000fe20008000f00 */
[----:B------:R-:W2:Y:S04]  /*08b0*/  LDG.E R10, desc[UR18][R8.64] ;  /* 0x00000012080a7981 */ /* 0x000ea8000c1e1900 */
[----:B------:R-:W2:Y:S04]  /*08c0*/  LDG.E R11, desc[UR18][R6.64] ;  /* 0x00000012060b7981 */ /* 0x000ea8000c1e1900 */
[----:B------:R-:W3:Y:S04]  /*08d0*/  LDG.E R12, desc[UR18][R8.64+0x4] ;  /* 0x00000412080c7981 */ /* 0x000ee8000c1e1900 */
[----:B------:R-:W3:Y:S01]  /*08e0*/  LDG.E R13, desc[UR18][R6.64+0x4] ;  /* 0x00000412060d7981 */ /* 0x000ee2000c1e1900 */
[----:B------:R-:W-:-:S04]  /*08f0*/  UIADD3 UR4, UP1, UPT, UR4, 0x2, URZ ;  /* 0x0000000204047890 */ /* 0x000fc8000ff3e0ff */
[----:B------:R-:W-:Y:S01]  /*0900*/  UIADD3.X UR5, UPT, UPT, URZ, UR5, URZ, UP1, !UPT ;  /* 0x00000005ff057290 */ /* 0x000fe20008ffe4ff */
[----:B--2---:R-:W-:-:S04]  /*0910*/  FFMA R0, R11, R10, R0 ;  /* 0x0000000a0b007223 */ /* 0x004fc80000000000 */
[----:B---3--:R-:W-:-:S07]  /*0920*/  FFMA R0, R13, R12, R0 ;  /* 0x0000000c0d007223 */ /* 0x008fce0000000000 */
.L_x_5:
        /* <DEDUP_REMOVED lines=16> */
[----:B------:R-:W2:Y:S02]  /*0a30*/  LDG.E R3, desc[UR18][R2.64] ;  /* 0x0000001202037981 */ /* 0x000ea4000c1e1900 */
[----:B--2---:R-:W-:-:S07]  /*0a40*/  FFMA R0, R3, R6, R0 ;  /* 0x0000000603007223 */ /* 0x004fce0000000000 */
.L_x_3:
[----:B------:R-:W-:-:S04]  /*0a50*/  UIADD3 UR6, UP1, UPT, UR6, 0x1, URZ ;  /* 0x0000000106067890 */ /* 0x000fc8000ff3e0ff */
[----:B------:R-:W-:Y:S02]  /*0a60*/  UIADD3.X UR7, UPT, UPT, URZ, UR7, URZ, UP1, !UPT ;  /* 0x00000007ff077290 */ /* 0x000fe40008ffe4ff */
[----:B------:R-:W-:-:S04]  /*0a70*/  UISETP.NE.U32.AND UP1, UPT, UR6, UR20, UPT ;  /* 0x000000140600728c */ /* 0x000fc8000bf25070 */
[----:B------:R-:W-:-:S09]  /*0a80*/  UISETP.NE.AND.EX UP1, UPT, UR7, UR21, UPT, UP1 ;  /* 0x000000150700728c */ /* 0x000fd2000bf25310 */
[----:B------:R-:W-:Y:S05]  /*0a90*/  BRA.U UP1, `(.L_x_6) ;  /* 0xfffffff501b87547 */ /* 0x000fea000b83ffff */
.L_x_0:
[----:B------:R-:W1:Y:S01]  /*0aa0*/  LDC.64 R6, c[0x0][0x3a0] ;  /* 0x0000e800ff067b82 */ /* 0x000e620000000a00 */
[----:B------:R-:W0:Y:S01]  /*0ab0*/  LDCU.64 UR4, c[0x0][0x388] ;  /* 0x00007100ff0477ac */ /* 0x000e220008000a00 */
[----:B------:R-:W-:-:S03]  /*0ac0*/  MOV R5, RZ ;  /* 0x000000ff00057202 */ /* 0x000fc60000000f00 */
[----:B-1----:R-:W-:-:S04]  /*0ad0*/  IMAD.WIDE.U32 R2, R6, UR22, R4 ;  /* 0x0000001606027c25 */ /* 0x002fc8000f8e0004 */
[----:B------:R-:W-:Y:S01]  /*0ae0*/  IMAD R3, R7, UR22, R3 ;  /* 0x0000001607037c24 */ /* 0x000fe2000f8e0203 */
[----:B0-----:R-:W-:-:S04]  /*0af0*/  LEA R4, P0, R2, UR4, 0x2 ;  /* 0x0000000402047c11 */ /* 0x001fc8000f8010ff */
[----:B------:R-:W-:-:S05]  /*0b00*/  LEA.HI.X R5, R2, UR5, R3, 0x2, P0 ;  /* 0x0000000502057c11 */ /* 0x000fca00080f1403 */
[----:B------:R-:W-:Y:S01]  /*0b10*/  STG.E desc[UR18][R4.64], R0 ;  /* 0x0000000004007986 */ /* 0x000fe2000c101912 */
[----:B------:R-:W-:Y:S05]  /*0b20*/  EXIT ;  /* 0x000000000000794d */ /* 0x000fea0003800000 */
.L_x_7:
[----:B------:R-:W-:-:S00]  /*0b30*/  BRA `(.L_x_7) ;  /* 0xfffffffc00fc7947 */ /* 0x000fc0000383ffff */
[----:B------:R-:W-:-:S00]  /*0b40*/  NOP ;  /* 0x0000000000007918 */ /* 0x000fc00000000000 */
        /* <DEDUP_REMOVED lines=11> */
.L_x_8:


//--------------------- .nv.shared.reserved.0     --------------------------
	.section	.nv.shared.reserved.0,"aw",@nobits
	.weak		__nv_reservedSMEM_offset_0_alias
	.size		__nv_reservedSMEM_offset_0_alias, 0, 64
	.other		__nv_reservedSMEM_offset_0_alias,@"STO_CUDA_RESERVED_SHARED STV_DEFAULT"
__nv_reservedSMEM_offset_0_alias:
	.zero		0
	.zero		64


//--------------------- .nv.constant0._Z15convLayerKernelPKfPfS0_mmm --------------------------
	.section	.nv.constant0._Z15convLayerKernelPKfPfS0_mmm,"a",@progbits
	.sectionflags	@""
	.align	4
.nv.constant0._Z15convLayerKernelPKfPfS0_mmm:
	.zero		944


//--------------------- SYMBOLS --------------------------

	.type		.nv.reservedSmem.offset0,@object
	.size		.nv.reservedSmem.offset0,0x4
